//
// Generated by NVIDIA NVVM Compiler
//
// Compiler Build ID: CL-36424714
// Cuda compilation tools, release 13.0, V13.0.88
// Based on NVVM 20.0.0
//

.version 9.0
.target sm_100
.address_size 64

	// .globl	_Z4pow3Pf

.visible .entry _Z4pow3Pf(
	.param .u64 .ptr .align 1 _Z4pow3Pf_param_0
)
{
	.reg .pred 	%p<2>;
	.reg .b32 	%r<5>;
	.reg .b32 	%f<5>;
	.reg .b64 	%rd<5>;

	ld.param.u64 	%rd1, [_Z4pow3Pf_param_0];
	mov.u32 	%r2, %ntid.x;
	mov.u32 	%r3, %ctaid.x;
	mov.u32 	%r4, %tid.x;
	mad.lo.s32 	%r1, %r2, %r3, %r4;
	setp.gt.s32 	%p1, %r1, 999;
	@%p1 bra 	$L__BB0_2;
	cvta.to.global.u64 	%rd2, %rd1;
	mul.wide.s32 	%rd3, %r1, 4;
	add.s64 	%rd4, %rd2, %rd3;
	ld.global.f32 	%f1, [%rd4];
	mul.f32 	%f2, %f1, %f1;
	fma.rn.f32 	%f3, %f1, %f2, %f2;
	add.f32 	%f4, %f1, %f3;
	st.global.f32 	[%rd4], %f4;
$L__BB0_2:
	ret;

}


// ===== COMPILED SASS (sm_100) =====

	.target	sm_100

	.elftype	@"ET_EXEC"


//--------------------- .note.nv.tkinfo           --------------------------
	.section	.note.nv.tkinfo,"",@"SHT_NOTE"
	.sectionflags	@"SHF_NOTE_NV_TKINFO"
	.tkinfo
        /*0018*/ 	.word	0x00000002
        /*0030*/ 	.string	""
        /*0030*/ 	.string	"ptxas"
        /*0030*/ 	.string	"Cuda compilation tools, release 13.0, V13.0.88"
        /*0030*/ 	.string	"Build cuda_13.0.r13.0/compiler.36424714_0"
        /*0030*/ 	.string	"-arch sm_100 -m 64 "



//--------------------- .note.nv.cuinfo           --------------------------
	.section	.note.nv.cuinfo,"",@"SHT_NOTE"
	.sectionflags	@"SHF_NOTE_NV_CUINFO"
        /*0018*/ 	.short	0x0002
        /*001a*/ 	.short	0x0064
        /*001c*/ 	.short	0x0082
	.zero		2


//--------------------- .nv.info                  --------------------------
	.section	.nv.info,"",@"SHT_CUDA_INFO"
	.align	4


	//----- nvinfo : EIATTR_REGCOUNT
	.align		4
        /*0000*/ 	.byte	0x04, 0x2f
        /*0002*/ 	.short	(.L_1 - .L_0)
	.align		4
.L_0:
        /*0004*/ 	.word	index@(_Z4pow3Pf)
        /*0008*/ 	.word	0x00000008


	//----- nvinfo : EIATTR_FRAME_SIZE
	.align		4
.L_1:
        /*000c*/ 	.byte	0x04, 0x11
        /*000e*/ 	.short	(.L_3 - .L_2)
	.align		4
.L_2:
        /*0010*/ 	.word	index@(_Z4pow3Pf)
        /*0014*/ 	.word	0x00000000


	//----- nvinfo : EIATTR_MIN_STACK_SIZE
	.align		4
.L_3:
        /*0018*/ 	.byte	0x04, 0x12
        /*001a*/ 	.short	(.L_5 - .L_4)
	.align		4
.L_4:
        /*001c*/ 	.word	index@(_Z4pow3Pf)
        /*0020*/ 	.word	0x00000000
.L_5:


//--------------------- .nv.compat                --------------------------
	.section	.nv.compat,"",@"SHT_CUDA_COMPAT_INFO"
	.align	4
        /*0000*/ 	.byte	0x02, 0x09, 0x00, 0x00, 0x02, 0x02, 0x01, 0x00, 0x02, 0x05, 0x05, 0x00, 0x03, 0x07, 0x01, 0x01
        /*0010*/ 	.byte	0x02, 0x03, 0x00, 0x00, 0x02, 0x06, 0x01, 0x00, 0x04, 0x0b, 0x08, 0x00, 0x09, 0x00, 0x00, 0x00
        /*0020*/ 	.byte	0x00, 0x00, 0x00, 0x00


//--------------------- .nv.info._Z4pow3Pf        --------------------------
	.section	.nv.info._Z4pow3Pf,"",@"SHT_CUDA_INFO"
	.sectionflags	@""
	.align	4


	//----- nvinfo : EIATTR_CUDA_API_VERSION
	.align		4
        /*0000*/ 	.byte	0x04, 0x37
        /*0002*/ 	.short	(.L_7 - .L_6)
.L_6:
        /*0004*/ 	.word	0x00000082


	//----- nvinfo : EIATTR_KPARAM_INFO
	.align		4
.L_7:
        /*0008*/ 	.byte	0x04, 0x17
        /*000a*/ 	.short	(.L_9 - .L_8)
.L_8:
        /*000c*/ 	.word	0x00000000
        /*0010*/ 	.short	0x0000
        /*0012*/ 	.short	0x0000
        /*0014*/ 	.byte	0x00, 0xf5, 0x21, 0x00


	//----- nvinfo : EIATTR_SPARSE_MMA_MASK
	.align		4
.L_9:
        /*0018*/ 	.byte	0x03, 0x50
        /*001a*/ 	.short	0x0000


	//----- nvinfo : EIATTR_MAXREG_COUNT
	.align		4
        /*001c*/ 	.byte	0x03, 0x1b
        /*001e*/ 	.short	0x00ff


	//----- nvinfo : EIATTR_MERCURY_ISA_VERSION
	.align		4
        /*0020*/ 	.byte	0x03, 0x5f
        /*0022*/ 	.short	0x0101


	//----- nvinfo : EIATTR_VRC_CTA_INIT_COUNT
	.align		4
        /*0024*/ 	.byte	0x02, 0x4a
	.zero		1
	.zero		1


	//----- nvinfo : EIATTR_EXIT_INSTR_OFFSETS
	.align		4
        /*0028*/ 	.byte	0x04, 0x1c
        /*002a*/ 	.short	(.L_11 - .L_10)


	//   ....[0]....
.L_10:
        /*002c*/ 	.word	0x00000060


	//   ....[1]....
        /*0030*/ 	.word	0x000000f0


	//----- nvinfo : EIATTR_CBANK_PARAM_SIZE
	.align		4
.L_11:
        /*0034*/ 	.byte	0x03, 0x19
        /*0036*/ 	.short	0x0008


	//----- nvinfo : EIATTR_PARAM_CBANK
	.align		4
        /*0038*/ 	.byte	0x04, 0x0a
        /*003a*/ 	.short	(.L_13 - .L_12)
	.align		4
.L_12:
        /*003c*/ 	.word	index@(.nv.constant0._Z4pow3Pf)
        /*0040*/ 	.short	0x0380
        /*0042*/ 	.short	0x0008


	//----- nvinfo : EIATTR_SW_WAR
	.align		4
.L_13:
        /*0044*/ 	.byte	0x04, 0x36
        /*0046*/ 	.short	(.L_15 - .L_14)
.L_14:
        /*0048*/ 	.word	0x00000008
.L_15:


//--------------------- .nv.callgraph             --------------------------
	.section	.nv.callgraph,"",@"SHT_CUDA_CALLGRAPH"
	.align	4
	.sectionentsize	8
	.align		4
        /*0000*/ 	.word	0x00000000
	.align		4
        /*0004*/ 	.word	0xffffffff
	.align		4
        /*0008*/ 	.word	0x00000000
	.align		4
        /*000c*/ 	.word	0xfffffffe
	.align		4
        /*0010*/ 	.word	0x00000000
	.align		4
        /*0014*/ 	.word	0xfffffffd
	.align		4
        /*0018*/ 	.word	0x00000000
	.align		4
        /*001c*/ 	.word	0xfffffffc


//--------------------- .text._Z4pow3Pf           --------------------------
	.section	.text._Z4pow3Pf,"ax",@progbits
	.align	128
        .global         _Z4pow3Pf
        .type           _Z4pow3Pf,@function
        .size           _Z4pow3Pf,(.L_x_1 - _Z4pow3Pf)
        .other          _Z4pow3Pf,@"STO_CUDA_ENTRY STV_DEFAULT"
_Z4pow3Pf:
.text._Z4pow3Pf:
[----:B------:R-:W-:Y:S01]  /*0000*/  LDC R1, c[0x0][0x37c] ;  /* 0x0000df00ff017b82 */ /* 0x000fe20000000800 */
[----:B------:R-:W0:Y:S01]  /*0010*/  S2R R5, SR_CTAID.X ;  /* 0x0000000000057919 */ /* 0x000e220000002500 */
[----:B------:R-:W0:Y:S01]  /*0020*/  LDCU UR4, c[0x0][0x360] ;  /* 0x00006c00ff0477ac */ /* 0x000e220008000800 */
[----:B------:R-:W0:Y:S02]  /*0030*/  S2R R0, SR_TID.X ;  /* 0x0000000000007919 */ /* 0x000e240000002100 */
[----:B0-----:R-:W-:-:S05]  /*0040*/  IMAD R5, R5, UR4, R0 ;  /* 0x0000000405057c24 */ /* 0x001fca000f8e0200 */
[----:B------:R-:W-:-:S13]  /*0050*/  ISETP.GT.AND P0, PT, R5, 0x3e7, PT ;  /* 0x000003e70500780c */ /* 0x000fda0003f04270 */
[----:B------:R-:W-:Y:S05]  /*0060*/  @P0 EXIT ;  /* 0x000000000000094d */ /* 0x000fea0003800000 */
[----:B------:R-:W0:Y:S01]  /*0070*/  LDC.64 R2, c[0x0][0x380] ;  /* 0x0000e000ff027b82 */ /* 0x000e220000000a00 */
[----:B------:R-:W1:Y:S01]  /*0080*/  LDCU.64 UR4, c[0x0][0x358] ;  /* 0x00006b00ff0477ac */ /* 0x000e620008000a00 */
[----:B0-----:R-:W-:-:S05]  /*0090*/  IMAD.WIDE R2, R5, 0x4, R2 ;  /* 0x0000000405027825 */ /* 0x001fca00078e0202 */
[----:B-1----:R-:W2:Y:S02]  /*00a0*/  LDG.E R0, desc[UR4][R2.64] ;  /* 0x0000000402007981 */ /* 0x002ea4000c1e1900 */
[----:B--2---:R-:W-:-:S04]  /*00b0*/  FMUL R5, R0, R0 ;  /* 0x0000000000057220 */ /* 0x004fc80000400000 */
[----:B------:R-:W-:-:S04]  /*00c0*/  FFMA R5, R0, R5, R5 ;  /* 0x0000000500057223 */ /* 0x000fc80000000005 */
[----:B------:R-:W-:-:S05]  /*00d0*/  FADD R5, R0, R5 ;  /* 0x0000000500057221 */ /* 0x000fca0000000000 */
[----:B------:R-:W-:Y:S01]  /*00e0*/  STG.E desc[UR4][R2.64], R5 ;  /* 0x0000000502007986 */ /* 0x000fe2000c101904 */
[----:B------:R-:W-:Y:S05]  /*00f0*/  EXIT ;  /* 0x000000000000794d */ /* 0x000fea0003800000 */
.L_x_0:
[----:B------:R-:W-:-:S00]  /*0100*/  BRA `(.L_x_0) ;  /* 0xfffffffc00fc7947 */ /* 0x000fc0000383ffff */
[----:B------:R-:W-:-:S00]  /*0110*/  NOP ;  /* 0x0000000000007918 */ /* 0x000fc00000000000 */
        /* <DEDUP_REMOVED lines=14> */
.L_x_1:


//--------------------- .nv.shared.reserved.0     --------------------------
	.section	.nv.shared.reserved.0,"aw",@nobits
	.weak		__nv_reservedSMEM_offset_0_alias
	.size		__nv_reservedSMEM_offset_0_alias, 0, 64
	.other		__nv_reservedSMEM_offset_0_alias,@"STO_CUDA_RESERVED_SHARED STV_DEFAULT"
__nv_reservedSMEM_offset_0_alias:
	.zero		0
	.zero		64


//--------------------- .nv.constant0._Z4pow3Pf   --------------------------
	.section	.nv.constant0._Z4pow3Pf,"a",@progbits
	.sectionflags	@""
	.align	4
.nv.constant0._Z4pow3Pf:
	.zero		904


//--------------------- SYMBOLS --------------------------

	.type		.nv.reservedSmem.offset0,@object
	.size		.nv.reservedSmem.offset0,0x4
